//
// Generated by NVIDIA NVVM Compiler
//
// Compiler Build ID: CL-36424714
// Cuda compilation tools, release 13.0, V13.0.88
// Based on NVVM 20.0.0
//

.version 9.0
.target sm_100
.address_size 64

	// .globl	_Z6assignP4NodeS0_

.visible .entry _Z6assignP4NodeS0_(
	.param .u64 .ptr .align 1 _Z6assignP4NodeS0__param_0,
	.param .u64 .ptr .align 1 _Z6assignP4NodeS0__param_1
)
{
	.reg .b32 	%r<6>;
	.reg .b64 	%rd<9>;

	ld.param.u64 	%rd1, [_Z6assignP4NodeS0__param_0];
	ld.param.u64 	%rd2, [_Z6assignP4NodeS0__param_1];
	cvta.to.global.u64 	%rd3, %rd1;
	cvta.to.global.u64 	%rd4, %rd2;
	mov.u32 	%r1, %ctaid.x;
	mov.u32 	%r2, %ntid.x;
	mov.u32 	%r3, %tid.x;
	mad.lo.s32 	%r4, %r1, %r2, %r3;
	mul.wide.s32 	%rd5, %r4, 12;
	add.s64 	%rd6, %rd4, %rd5;
	ld.global.u32 	%r5, [%rd6];
	mul.wide.s32 	%rd7, %r5, 12;
	add.s64 	%rd8, %rd3, %rd7;
	st.global.u32 	[%rd8+-12], %r5;
	st.global.u32 	[%rd8+-8], %r5;
	ret;

}
	// .globl	_Z7connectP4Node
.visible .entry _Z7connectP4Node(
	.param .u64 .ptr .align 1 _Z7connectP4Node_param_0
)
{
	.reg .pred 	%p<5>;
	.reg .b32 	%r<20>;
	.reg .b64 	%rd<5>;

	ld.param.u64 	%rd2, [_Z7connectP4Node_param_0];
	cvta.to.global.u64 	%rd3, %rd2;
	mov.u32 	%r2, %ctaid.x;
	mov.u32 	%r3, %ntid.x;
	mov.u32 	%r4, %tid.x;
	mad.lo.s32 	%r1, %r2, %r3, %r4;
	mul.wide.s32 	%rd4, %r1, 12;
	add.s64 	%rd1, %rd3, %rd4;
	and.b32  	%r5, %r1, 1;
	setp.eq.b32 	%p1, %r5, 1;
	@%p1 bra 	$L__BB1_2;
	ld.global.u32 	%r6, [%rd1];
	st.global.u32 	[%rd1+192], %r6;
	add.s32 	%r7, %r1, 18;
	st.global.u32 	[%rd1+196], %r7;
	st.global.u32 	[%rd1+200], %r1;
$L__BB1_2:
	and.b32  	%r8, %r1, 3;
	setp.ne.s32 	%p2, %r8, 0;
	@%p2 bra 	$L__BB1_4;
	ld.global.u32 	%r9, [%rd1];
	st.global.u32 	[%rd1+384], %r9;
	add.s32 	%r10, %r1, 36;
	st.global.u32 	[%rd1+388], %r10;
	add.s32 	%r11, %r1, 16;
	st.global.u32 	[%rd1+392], %r11;
$L__BB1_4:
	and.b32  	%r12, %r1, 7;
	setp.ne.s32 	%p3, %r12, 0;
	@%p3 bra 	$L__BB1_6;
	ld.global.u32 	%r13, [%rd1];
	st.global.u32 	[%rd1+576], %r13;
	add.s32 	%r14, %r1, 56;
	st.global.u32 	[%rd1+580], %r14;
	add.s32 	%r15, %r1, 32;
	st.global.u32 	[%rd1+584], %r15;
$L__BB1_6:
	and.b32  	%r16, %r1, 15;
	setp.ne.s32 	%p4, %r16, 0;
	@%p4 bra 	$L__BB1_8;
	ld.global.u32 	%r17, [%rd1];
	st.global.u32 	[%rd1+768], %r17;
	add.s32 	%r18, %r1, 80;
	st.global.u32 	[%rd1+772], %r18;
	add.s32 	%r19, %r1, 48;
	st.global.u32 	[%rd1+776], %r19;
$L__BB1_8:
	ret;

}


// ===== COMPILED SASS (sm_100) =====

	.target	sm_100

	.elftype	@"ET_EXEC"


//--------------------- .note.nv.tkinfo           --------------------------
	.section	.note.nv.tkinfo,"",@"SHT_NOTE"
	.sectionflags	@"SHF_NOTE_NV_TKINFO"
	.tkinfo
        /*0018*/ 	.word	0x00000002
        /*0030*/ 	.string	""
        /*0030*/ 	.string	"ptxas"
        /*0030*/ 	.string	"Cuda compilation tools, release 13.0, V13.0.88"
        /*0030*/ 	.string	"Build cuda_13.0.r13.0/compiler.36424714_0"
        /*0030*/ 	.string	"-arch sm_100 -m 64 "



//--------------------- .note.nv.cuinfo           --------------------------
	.section	.note.nv.cuinfo,"",@"SHT_NOTE"
	.sectionflags	@"SHF_NOTE_NV_CUINFO"
        /*0018*/ 	.short	0x0002
        /*001a*/ 	.short	0x0064
        /*001c*/ 	.short	0x0082
	.zero		2


//--------------------- .nv.info                  --------------------------
	.section	.nv.info,"",@"SHT_CUDA_INFO"
	.align	4


	//----- nvinfo : EIATTR_REGCOUNT
	.align		4
        /*0000*/ 	.byte	0x04, 0x2f
        /*0002*/ 	.short	(.L_1 - .L_0)
	.align		4
.L_0:
        /*0004*/ 	.word	index@(_Z6assignP4NodeS0_)
        /*0008*/ 	.word	0x00000008


	//----- nvinfo : EIATTR_FRAME_SIZE
	.align		4
.L_1:
        /*000c*/ 	.byte	0x04, 0x11
        /*000e*/ 	.short	(.L_3 - .L_2)
	.align		4
.L_2:
        /*0010*/ 	.word	index@(_Z6assignP4NodeS0_)
        /*0014*/ 	.word	0x00000000


	//----- nvinfo : EIATTR_REGCOUNT
	.align		4
.L_3:
        /*0018*/ 	.byte	0x04, 0x2f
        /*001a*/ 	.short	(.L_5 - .L_4)
	.align		4
.L_4:
        /*001c*/ 	.word	index@(_Z7connectP4Node)
        /*0020*/ 	.word	0x0000000e


	//----- nvinfo : EIATTR_FRAME_SIZE
	.align		4
.L_5:
        /*0024*/ 	.byte	0x04, 0x11
        /*0026*/ 	.short	(.L_7 - .L_6)
	.align		4
.L_6:
        /*0028*/ 	.word	index@(_Z7connectP4Node)
        /*002c*/ 	.word	0x00000000


	//----- nvinfo : EIATTR_MIN_STACK_SIZE
	.align		4
.L_7:
        /*0030*/ 	.byte	0x04, 0x12
        /*0032*/ 	.short	(.L_9 - .L_8)
	.align		4
.L_8:
        /*0034*/ 	.word	index@(_Z7connectP4Node)
        /*0038*/ 	.word	0x00000000


	//----- nvinfo : EIATTR_MIN_STACK_SIZE
	.align		4
.L_9:
        /*003c*/ 	.byte	0x04, 0x12
        /*003e*/ 	.short	(.L_11 - .L_10)
	.align		4
.L_10:
        /*0040*/ 	.word	index@(_Z6assignP4NodeS0_)
        /*0044*/ 	.word	0x00000000
.L_11:


//--------------------- .nv.compat                --------------------------
	.section	.nv.compat,"",@"SHT_CUDA_COMPAT_INFO"
	.align	4
        /*0000*/ 	.byte	0x02, 0x09, 0x00, 0x00, 0x02, 0x02, 0x01, 0x00, 0x02, 0x05, 0x05, 0x00, 0x03, 0x07, 0x01, 0x01
        /*0010*/ 	.byte	0x02, 0x03, 0x00, 0x00, 0x02, 0x06, 0x01, 0x00, 0x04, 0x0b, 0x08, 0x00, 0x09, 0x00, 0x00, 0x00
        /*0020*/ 	.byte	0x00, 0x00, 0x00, 0x00


//--------------------- .nv.info._Z7connectP4Node --------------------------
	.section	.nv.info._Z7connectP4Node,"",@"SHT_CUDA_INFO"
	.sectionflags	@""
	.align	4


	//----- nvinfo : EIATTR_CUDA_API_VERSION
	.align		4
        /*0000*/ 	.byte	0x04, 0x37
        /*0002*/ 	.short	(.L_13 - .L_12)
.L_12:
        /*0004*/ 	.word	0x00000082


	//----- nvinfo : EIATTR_KPARAM_INFO
	.align		4
.L_13:
        /*0008*/ 	.byte	0x04, 0x17
        /*000a*/ 	.short	(.L_15 - .L_14)
.L_14:
        /*000c*/ 	.word	0x00000000
        /*0010*/ 	.short	0x0000
        /*0012*/ 	.short	0x0000
        /*0014*/ 	.byte	0x00, 0xf5, 0x21, 0x00


	//----- nvinfo : EIATTR_SPARSE_MMA_MASK
	.align		4
.L_15:
        /*0018*/ 	.byte	0x03, 0x50
        /*001a*/ 	.short	0x0000


	//----- nvinfo : EIATTR_MAXREG_COUNT
	.align		4
        /*001c*/ 	.byte	0x03, 0x1b
        /*001e*/ 	.short	0x00ff


	//----- nvinfo : EIATTR_MERCURY_ISA_VERSION
	.align		4
        /*0020*/ 	.byte	0x03, 0x5f
        /*0022*/ 	.short	0x0101


	//----- nvinfo : EIATTR_VRC_CTA_INIT_COUNT
	.align		4
        /*0024*/ 	.byte	0x02, 0x4a
	.zero		1
	.zero		1


	//----- nvinfo : EIATTR_EXIT_INSTR_OFFSETS
	.align		4
        /*0028*/ 	.byte	0x04, 0x1c
        /*002a*/ 	.short	(.L_17 - .L_16)


	//   ....[0]....
.L_16:
        /*002c*/ 	.word	0x00000270


	//   ....[1]....
        /*0030*/ 	.word	0x000002e0


	//----- nvinfo : EIATTR_CRS_STACK_SIZE
	.align		4
.L_17:
        /*0034*/ 	.byte	0x04, 0x1e
        /*0036*/ 	.short	(.L_19 - .L_18)
.L_18:
        /*0038*/ 	.word	0x00000000


	//----- nvinfo : EIATTR_CBANK_PARAM_SIZE
	.align		4
.L_19:
        /*003c*/ 	.byte	0x03, 0x19
        /*003e*/ 	.short	0x0008


	//----- nvinfo : EIATTR_PARAM_CBANK
	.align		4
        /*0040*/ 	.byte	0x04, 0x0a
        /*0042*/ 	.short	(.L_21 - .L_20)
	.align		4
.L_20:
        /*0044*/ 	.word	index@(.nv.constant0._Z7connectP4Node)
        /*0048*/ 	.short	0x0380
        /*004a*/ 	.short	0x0008


	//----- nvinfo : EIATTR_SW_WAR
	.align		4
.L_21:
        /*004c*/ 	.byte	0x04, 0x36
        /*004e*/ 	.short	(.L_23 - .L_22)
.L_22:
        /*0050*/ 	.word	0x00000008
.L_23:


//--------------------- .nv.info._Z6assignP4NodeS0_ --------------------------
	.section	.nv.info._Z6assignP4NodeS0_,"",@"SHT_CUDA_INFO"
	.sectionflags	@""
	.align	4


	//----- nvinfo : EIATTR_CUDA_API_VERSION
	.align		4
        /*0000*/ 	.byte	0x04, 0x37
        /*0002*/ 	.short	(.L_25 - .L_24)
.L_24:
        /*0004*/ 	.word	0x00000082


	//----- nvinfo : EIATTR_KPARAM_INFO
	.align		4
.L_25:
        /*0008*/ 	.byte	0x04, 0x17
        /*000a*/ 	.short	(.L_27 - .L_26)
.L_26:
        /*000c*/ 	.word	0x00000000
        /*0010*/ 	.short	0x0001
        /*0012*/ 	.short	0x0008
        /*0014*/ 	.byte	0x00, 0xf5, 0x21, 0x00


	//----- nvinfo : EIATTR_KPARAM_INFO
	.align		4
.L_27:
        /*0018*/ 	.byte	0x04, 0x17
        /*001a*/ 	.short	(.L_29 - .L_28)
.L_28:
        /*001c*/ 	.word	0x00000000
        /*0020*/ 	.short	0x0000
        /*0022*/ 	.short	0x0000
        /*0024*/ 	.byte	0x00, 0xf5, 0x21, 0x00


	//----- nvinfo : EIATTR_SPARSE_MMA_MASK
	.align		4
.L_29:
        /*0028*/ 	.byte	0x03, 0x50
        /*002a*/ 	.short	0x0000


	//----- nvinfo : EIATTR_MAXREG_COUNT
	.align		4
        /*002c*/ 	.byte	0x03, 0x1b
        /*002e*/ 	.short	0x00ff


	//----- nvinfo : EIATTR_MERCURY_ISA_VERSION
	.align		4
        /*0030*/ 	.byte	0x03, 0x5f
        /*0032*/ 	.short	0x0101


	//----- nvinfo : EIATTR_VRC_CTA_INIT_COUNT
	.align		4
        /*0034*/ 	.byte	0x02, 0x4a
	.zero		1
	.zero		1


	//----- nvinfo : EIATTR_EXIT_INSTR_OFFSETS
	.align		4
        /*0038*/ 	.byte	0x04, 0x1c
        /*003a*/ 	.short	(.L_31 - .L_30)


	//   ....[0]....
.L_30:
        /*003c*/ 	.word	0x000000d0


	//----- nvinfo : EIATTR_CBANK_PARAM_SIZE
	.align		4
.L_31:
        /*0040*/ 	.byte	0x03, 0x19
        /*0042*/ 	.short	0x0010


	//----- nvinfo : EIATTR_PARAM_CBANK
	.align		4
        /*0044*/ 	.byte	0x04, 0x0a
        /*0046*/ 	.short	(.L_33 - .L_32)
	.align		4
.L_32:
        /*0048*/ 	.word	index@(.nv.constant0._Z6assignP4NodeS0_)
        /*004c*/ 	.short	0x0380
        /*004e*/ 	.short	0x0010


	//----- nvinfo : EIATTR_SW_WAR
	.align		4
.L_33:
        /*0050*/ 	.byte	0x04, 0x36
        /*0052*/ 	.short	(.L_35 - .L_34)
.L_34:
        /*0054*/ 	.word	0x00000008
.L_35:


//--------------------- .nv.callgraph             --------------------------
	.section	.nv.callgraph,"",@"SHT_CUDA_CALLGRAPH"
	.align	4
	.sectionentsize	8
	.align		4
        /*0000*/ 	.word	0x00000000
	.align		4
        /*0004*/ 	.word	0xffffffff
	.align		4
        /*0008*/ 	.word	0x00000000
	.align		4
        /*000c*/ 	.word	0xfffffffe
	.align		4
        /*0010*/ 	.word	0x00000000
	.align		4
        /*0014*/ 	.word	0xfffffffd
	.align		4
        /*0018*/ 	.word	0x00000000
	.align		4
        /*001c*/ 	.word	0xfffffffc


//--------------------- .text._Z7connectP4Node    --------------------------
	.section	.text._Z7connectP4Node,"ax",@progbits
	.align	128
        .global         _Z7connectP4Node
        .type           _Z7connectP4Node,@function
        .size           _Z7connectP4Node,(.L_x_8 - _Z7connectP4Node)
        .other          _Z7connectP4Node,@"STO_CUDA_ENTRY STV_DEFAULT"
_Z7connectP4Node:
.text._Z7connectP4Node:
[----:B------:R-:W-:Y:S01]  /*0000*/  LDC R1, c[0x0][0x37c] ;  /* 0x0000df00ff017b82 */ /* 0x000fe20000000800 */
[----:B------:R-:W0:Y:S07]  /*0010*/  S2R R0, SR_TID.X ;  /* 0x0000000000007919 */ /* 0x000e2e0000002100 */
[----:B------:R-:W0:Y:S01]  /*0020*/  S2UR UR4, SR_CTAID.X ;  /* 0x00000000000479c3 */ /* 0x000e220000002500 */
[----:B------:R-:W-:Y:S07]  /*0030*/  BSSY.RECONVERGENT B0, `(.L_x_0) ;  /* 0x0000011000007945 */ /* 0x000fee0003800200 */
[----:B------:R-:W0:Y:S08]  /*0040*/  LDC R5, c[0x0][0x360] ;  /* 0x0000d800ff057b82 */ /* 0x000e300000000800 */
[----:B------:R-:W1:Y:S01]  /*0050*/  LDC.64 R2, c[0x0][0x380] ;  /* 0x0000e000ff027b82 */ /* 0x000e620000000a00 */
[----:B0-----:R-:W-:Y:S01]  /*0060*/  IMAD R5, R5, UR4, R0 ;  /* 0x0000000405057c24 */ /* 0x001fe2000f8e0200 */
[----:B------:R-:W0:Y:S04]  /*0070*/  LDCU.64 UR4, c[0x0][0x358] ;  /* 0x00006b00ff0477ac */ /* 0x000e280008000a00 */
[----:B------:R-:W-:-:S02]  /*0080*/  LOP3.LUT R0, R5, 0x1, RZ, 0xc0, !PT ;  /* 0x0000000105007812 */ /* 0x000fc400078ec0ff */
[C---:B------:R-:W-:Y:S01]  /*0090*/  LOP3.LUT P0, RZ, R5.reuse, 0x3, RZ, 0xc0, !PT ;  /* 0x0000000305ff7812 */ /* 0x040fe2000780c0ff */
[C---:B-1----:R-:W-:Y:S01]  /*00a0*/  IMAD.WIDE R2, R5.reuse, 0xc, R2 ;  /* 0x0000000c05027825 */ /* 0x042fe200078e0202 */
[----:B------:R-:W-:Y:S02]  /*00b0*/  ISETP.NE.U32.AND P3, PT, R0, 0x1, PT ;  /* 0x000000010000780c */ /* 0x000fe40003f65070 */
[C---:B------:R-:W-:Y:S02]  /*00c0*/  LOP3.LUT P1, RZ, R5.reuse, 0x7, RZ, 0xc0, !PT ;  /* 0x0000000705ff7812 */ /* 0x040fe4000782c0ff */
[----:B------:R-:W-:-:S09]  /*00d0*/  LOP3.LUT P2, RZ, R5, 0xf, RZ, 0xc0, !PT ;  /* 0x0000000f05ff7812 */ /* 0x000fd2000784c0ff */
[----:B0-----:R-:W-:Y:S05]  /*00e0*/  @!P3 BRA `(.L_x_1) ;  /* 0x000000000014b947 */ /* 0x001fea0003800000 */
[----:B------:R-:W2:Y:S01]  /*00f0*/  LDG.E R7, desc[UR4][R2.64] ;  /* 0x0000000402077981 */ /* 0x000ea2000c1e1900 */
[----:B------:R-:W-:-:S03]  /*0100*/  VIADD R9, R5, 0x12 ;  /* 0x0000001205097836 */ /* 0x000fc60000000000 */
[----:B------:R0:W-:Y:S04]  /*0110*/  STG.E desc[UR4][R2.64+0xc8], R5 ;  /* 0x0000c80502007986 */ /* 0x0001e8000c101904 */
[----:B------:R0:W-:Y:S04]  /*0120*/  STG.E desc[UR4][R2.64+0xc4], R9 ;  /* 0x0000c40902007986 */ /* 0x0001e8000c101904 */
[----:B--2---:R0:W-:Y:S02]  /*0130*/  STG.E desc[UR4][R2.64+0xc0], R7 ;  /* 0x0000c00702007986 */ /* 0x0041e4000c101904 */
.L_x_1:
[----:B------:R-:W-:Y:S05]  /*0140*/  BSYNC.RECONVERGENT B0 ;  /* 0x0000000000007941 */ /* 0x000fea0003800200 */
.L_x_0:
[----:B------:R-:W-:Y:S04]  /*0150*/  BSSY.RECONVERGENT B0, `(.L_x_2) ;  /* 0x0000008000007945 */ /* 0x000fe80003800200 */
[----:B------:R-:W-:Y:S05]  /*0160*/  @P0 BRA `(.L_x_3) ;  /* 0x0000000000180947 */ /* 0x000fea0003800000 */
[----:B0-----:R-:W2:Y:S01]  /*0170*/  LDG.E R7, desc[UR4][R2.64] ;  /* 0x0000000402077981 */ /* 0x001ea2000c1e1900 */
[C---:B------:R-:W-:Y:S01]  /*0180*/  VIADD R9, R5.reuse, 0x24 ;  /* 0x0000002405097836 */ /* 0x040fe20000000000 */
[----:B------:R-:W-:-:S04]  /*0190*/  IADD3 R11, PT, PT, R5, 0x10, RZ ;  /* 0x00000010050b7810 */ /* 0x000fc80007ffe0ff */
[----:B------:R1:W-:Y:S04]  /*01a0*/  STG.E desc[UR4][R2.64+0x184], R9 ;  /* 0x0001840902007986 */ /* 0x0003e8000c101904 */
[----:B------:R1:W-:Y:S04]  /*01b0*/  STG.E desc[UR4][R2.64+0x188], R11 ;  /* 0x0001880b02007986 */ /* 0x0003e8000c101904 */
[----:B--2---:R1:W-:Y:S02]  /*01c0*/  STG.E desc[UR4][R2.64+0x180], R7 ;  /* 0x0001800702007986 */ /* 0x0043e4000c101904 */
.L_x_3:
[----:B------:R-:W-:Y:S05]  /*01d0*/  BSYNC.RECONVERGENT B0 ;  /* 0x0000000000007941 */ /* 0x000fea0003800200 */
.L_x_2:
[----:B------:R-:W-:Y:S04]  /*01e0*/  BSSY.RECONVERGENT B0, `(.L_x_4) ;  /* 0x0000008000007945 */ /* 0x000fe80003800200 */
[----:B------:R-:W-:Y:S05]  /*01f0*/  @P1 BRA `(.L_x_5) ;  /* 0x0000000000181947 */ /* 0x000fea0003800000 */
[----:B01----:R-:W2:Y:S01]  /*0200*/  LDG.E R7, desc[UR4][R2.64] ;  /* 0x0000000402077981 */ /* 0x003ea2000c1e1900 */
[C---:B------:R-:W-:Y:S01]  /*0210*/  VIADD R9, R5.reuse, 0x38 ;  /* 0x0000003805097836 */ /* 0x040fe20000000000 */
[----:B------:R-:W-:-:S04]  /*0220*/  IADD3 R11, PT, PT, R5, 0x20, RZ ;  /* 0x00000020050b7810 */ /* 0x000fc80007ffe0ff */
[----:B------:R3:W-:Y:S04]  /*0230*/  STG.E desc[UR4][R2.64+0x244], R9 ;  /* 0x0002440902007986 */ /* 0x0007e8000c101904 */
[----:B------:R3:W-:Y:S04]  /*0240*/  STG.E desc[UR4][R2.64+0x248], R11 ;  /* 0x0002480b02007986 */ /* 0x0007e8000c101904 */
[----:B--2---:R3:W-:Y:S02]  /*0250*/  STG.E desc[UR4][R2.64+0x240], R7 ;  /* 0x0002400702007986 */ /* 0x0047e4000c101904 */
.L_x_5:
[----:B------:R-:W-:Y:S05]  /*0260*/  BSYNC.RECONVERGENT B0 ;  /* 0x0000000000007941 */ /* 0x000fea0003800200 */
.L_x_4:
[----:B------:R-:W-:Y:S05]  /*0270*/  @P2 EXIT ;  /* 0x000000000000294d */ /* 0x000fea0003800000 */
[----:B01-3--:R-:W2:Y:S01]  /*0280*/  LDG.E R7, desc[UR4][R2.64] ;  /* 0x0000000402077981 */ /* 0x00bea2000c1e1900 */
[C---:B------:R-:W-:Y:S01]  /*0290*/  VIADD R9, R5.reuse, 0x50 ;  /* 0x0000005005097836 */ /* 0x040fe20000000000 */
[----:B------:R-:W-:-:S04]  /*02a0*/  IADD3 R5, PT, PT, R5, 0x30, RZ ;  /* 0x0000003005057810 */ /* 0x000fc80007ffe0ff */
[----:B------:R-:W-:Y:S04]  /*02b0*/  STG.E desc[UR4][R2.64+0x304], R9 ;  /* 0x0003040902007986 */ /* 0x000fe8000c101904 */
[----:B------:R-:W-:Y:S04]  /*02c0*/  STG.E desc[UR4][R2.64+0x308], R5 ;  /* 0x0003080502007986 */ /* 0x000fe8000c101904 */
[----:B--2---:R-:W-:Y:S01]  /*02d0*/  STG.E desc[UR4][R2.64+0x300], R7 ;  /* 0x0003000702007986 */ /* 0x004fe2000c101904 */
[----:B------:R-:W-:Y:S05]  /*02e0*/  EXIT ;  /* 0x000000000000794d */ /* 0x000fea0003800000 */
.L_x_6:
[----:B------:R-:W-:-:S00]  /*02f0*/  BRA `(.L_x_6) ;  /* 0xfffffffc00fc7947 */ /* 0x000fc0000383ffff */
[----:B------:R-:W-:-:S00]  /*0300*/  NOP ;  /* 0x0000000000007918 */ /* 0x000fc00000000000 */
[----:B------:R-:W-:-:S00]  /*0310*/  NOP ;  /* 0x0000000000007918 */ /* 0x000fc00000000000 */
[----:B------:R-:W-:-:S00]  /*0320*/  NOP ;  /* 0x0000000000007918 */ /* 0x000fc00000000000 */
[----:B------:R-:W-:-:S00]  /*0330*/  NOP ;  /* 0x0000000000007918 */ /* 0x000fc00000000000 */
[----:B------:R-:W-:-:S00]  /*0340*/  NOP ;  /* 0x0000000000007918 */ /* 0x000fc00000000000 */
[----:B------:R-:W-:-:S00]  /*0350*/  NOP ;  /* 0x0000000000007918 */ /* 0x000fc00000000000 */
[----:B------:R-:W-:-:S00]  /*0360*/  NOP ;  /* 0x0000000000007918 */ /* 0x000fc00000000000 */
[----:B------:R-:W-:-:S00]  /*0370*/  NOP ;  /* 0x0000000000007918 */ /* 0x000fc00000000000 */
.L_x_8:


//--------------------- .text._Z6assignP4NodeS0_  --------------------------
	.section	.text._Z6assignP4NodeS0_,"ax",@progbits
	.align	128
        .global         _Z6assignP4NodeS0_
        .type           _Z6assignP4NodeS0_,@function
        .size           _Z6assignP4NodeS0_,(.L_x_9 - _Z6assignP4NodeS0_)
        .other          _Z6assignP4NodeS0_,@"STO_CUDA_ENTRY STV_DEFAULT"
_Z6assignP4NodeS0_:
.text._Z6assignP4NodeS0_:
[----:B------:R-:W-:Y:S01]  /*0000*/  LDC R1, c[0x0][0x37c] ;  /* 0x0000df00ff017b82 */ /* 0x000fe20000000800 */
[----:B------:R-:W0:Y:S07]  /*0010*/  S2R R0, SR_TID.X ;  /* 0x0000000000007919 */ /* 0x000e2e0000002100 */
[----:B------:R-:W0:Y:S01]  /*0020*/  S2UR UR6, SR_CTAID.X ;  /* 0x00000000000679c3 */ /* 0x000e220000002500 */
[----:B------:R-:W1:Y:S07]  /*0030*/  LDCU.64 UR4, c[0x0][0x358] ;  /* 0x00006b00ff0477ac */ /* 0x000e6e0008000a00 */
[----:B------:R-:W0:Y:S08]  /*0040*/  LDC R5, c[0x0][0x360] ;  /* 0x0000d800ff057b82 */ /* 0x000e300000000800 */
[----:B------:R-:W2:Y:S01]  /*0050*/  LDC.64 R2, c[0x0][0x388] ;  /* 0x0000e200ff027b82 */ /* 0x000ea20000000a00 */
[----:B0-----:R-:W-:-:S04]  /*0060*/  IMAD R5, R5, UR6, R0 ;  /* 0x0000000605057c24 */ /* 0x001fc8000f8e0200 */
[----:B--2---:R-:W-:-:S03]  /*0070*/  IMAD.WIDE R2, R5, 0xc, R2 ;  /* 0x0000000c05027825 */ /* 0x004fc600078e0202 */
[----:B------:R-:W0:Y:S03]  /*0080*/  LDC.64 R4, c[0x0][0x380] ;  /* 0x0000e000ff047b82 */ /* 0x000e260000000a00 */
[----:B-1----:R-:W0:Y:S02]  /*0090*/  LDG.E R3, desc[UR4][R2.64] ;  /* 0x0000000402037981 */ /* 0x002e24000c1e1900 */
[----:B0-----:R-:W-:-:S05]  /*00a0*/  IMAD.WIDE R4, R3, 0xc, R4 ;  /* 0x0000000c03047825 */ /* 0x001fca00078e0204 */
[----:B------:R-:W-:Y:S04]  /*00b0*/  STG.E desc[UR4][R4.64+-0xc], R3 ;  /* 0xfffff40304007986 */ /* 0x000fe8000c101904 */
[----:B------:R-:W-:Y:S01]  /*00c0*/  STG.E desc[UR4][R4.64+-0x8], R3 ;  /* 0xfffff80304007986 */ /* 0x000fe2000c101904 */
[----:B------:R-:W-:Y:S05]  /*00d0*/  EXIT ;  /* 0x000000000000794d */ /* 0x000fea0003800000 */
.L_x_7:
        /* <DEDUP_REMOVED lines=10> */
.L_x_9:


//--------------------- .nv.shared.reserved.0     --------------------------
	.section	.nv.shared.reserved.0,"aw",@nobits
	.weak		__nv_reservedSMEM_offset_0_alias
	.size		__nv_reservedSMEM_offset_0_alias, 0, 64
	.other		__nv_reservedSMEM_offset_0_alias,@"STO_CUDA_RESERVED_SHARED STV_DEFAULT"
__nv_reservedSMEM_offset_0_alias:
	.zero		0
	.zero		64


//--------------------- .nv.constant0._Z7connectP4Node --------------------------
	.section	.nv.constant0._Z7connectP4Node,"a",@progbits
	.sectionflags	@""
	.align	4
.nv.constant0._Z7connectP4Node:
	.zero		904


//--------------------- .nv.constant0._Z6assignP4NodeS0_ --------------------------
	.section	.nv.constant0._Z6assignP4NodeS0_,"a",@progbits
	.sectionflags	@""
	.align	4
.nv.constant0._Z6assignP4NodeS0_:
	.zero		912


//--------------------- SYMBOLS --------------------------

	.type		.nv.reservedSmem.offset0,@object
	.size		.nv.reservedSmem.offset0,0x4
